	.headerflags	@"EF_CUDA_TEXMODE_UNIFIED EF_CUDA_64BIT_ADDRESS EF_CUDA_ACCELERATORS EF_CUDA_SM90 EF_CUDA_VIRTUAL_SM(EF_CUDA_SM90)"
	.elftype	@"ET_EXEC"


//--------------------- .nv.info                  --------------------------
	.section	.nv.info,"",@"SHT_CUDA_INFO"
	.align	4


	//----- nvinfo : EIATTR_REGCOUNT
	.align		4
        /*0000*/ 	.byte	0x04, 0x2f
        /*0002*/ 	.short	(.L_6 - .L_5)
	.align		4
.L_5:
        /*0004*/ 	.word	index@(triton_poi_fused_convolution_max_unpool2d_12)
        /*0008*/ 	.word	0x0000001c


	//----- nvinfo : EIATTR_MIN_STACK_SIZE
	.align		4
.L_6:
        /*000c*/ 	.byte	0x04, 0x12
        /*000e*/ 	.short	(.L_8 - .L_7)
	.align		4
.L_7:
        /*0010*/ 	.word	index@(triton_poi_fused_convolution_max_unpool2d_12)
        /*0014*/ 	.word	0x00000000


	//----- nvinfo : EIATTR_FRAME_SIZE
	.align		4
.L_8:
        /*0018*/ 	.byte	0x04, 0x11
        /*001a*/ 	.short	(.L_10 - .L_9)
	.align		4
.L_9:
        /*001c*/ 	.word	index@(triton_poi_fused_convolution_max_unpool2d_12)
        /*0020*/ 	.word	0x00000000


	//----- nvinfo : EIATTR_MIN_STACK_SIZE
	.align		4
.L_10:
        /*0024*/ 	.byte	0x04, 0x12
        /*0026*/ 	.short	(.L_12 - .L_11)
	.align		4
.L_11:
        /*0028*/ 	.word	index@(triton_poi_fused_convolution_max_unpool2d_12)
        /*002c*/ 	.word	0x00000000
.L_12:


//--------------------- .nv.info.triton_poi_fused_convolution_max_unpool2d_12 --------------------------
	.section	.nv.info.triton_poi_fused_convolution_max_unpool2d_12,"",@"SHT_CUDA_INFO"
	.sectionflags	@""
	.align	4


	//----- nvinfo : EIATTR_CUDA_API_VERSION
	.align		4
        /*0000*/ 	.byte	0x04, 0x37
        /*0002*/ 	.short	(.L_14 - .L_13)
.L_13:
        /*0004*/ 	.word	0x0000007c


	//----- nvinfo : EIATTR_KPARAM_INFO
	.align		4
.L_14:
        /*0008*/ 	.byte	0x04, 0x17
        /*000a*/ 	.short	(.L_16 - .L_15)
.L_15:
        /*000c*/ 	.word	0x00000000
        /*0010*/ 	.short	0x0008
        /*0012*/ 	.short	0x0040
        /*0014*/ 	.byte	0x00, 0xf0, 0x11, 0x00


	//----- nvinfo : EIATTR_KPARAM_INFO
	.align		4
.L_16:
        /*0018*/ 	.byte	0x04, 0x17
        /*001a*/ 	.short	(.L_18 - .L_17)
.L_17:
        /*001c*/ 	.word	0x00000000
        /*0020*/ 	.short	0x0007
        /*0022*/ 	.short	0x0038
        /*0024*/ 	.byte	0x00, 0xf4, 0x21, 0x00


	//----- nvinfo : EIATTR_KPARAM_INFO
	.align		4
.L_18:
        /*0028*/ 	.byte	0x04, 0x17
        /*002a*/ 	.short	(.L_20 - .L_19)
.L_19:
        /*002c*/ 	.word	0x00000000
        /*0030*/ 	.short	0x0006
        /*0032*/ 	.short	0x0030
        /*0034*/ 	.byte	0x00, 0xf4, 0x21, 0x00


	//----- nvinfo : EIATTR_KPARAM_INFO
	.align		4
.L_20:
        /*0038*/ 	.byte	0x04, 0x17
        /*003a*/ 	.short	(.L_22 - .L_21)
.L_21:
        /*003c*/ 	.word	0x00000000
        /*0040*/ 	.short	0x0005
        /*0042*/ 	.short	0x0028
        /*0044*/ 	.byte	0x00, 0xf4, 0x21, 0x00


	//----- nvinfo : EIATTR_KPARAM_INFO
	.align		4
.L_22:
        /*0048*/ 	.byte	0x04, 0x17
        /*004a*/ 	.short	(.L_24 - .L_23)
.L_23:
        /*004c*/ 	.word	0x00000000
        /*0050*/ 	.short	0x0004
        /*0052*/ 	.short	0x0020
        /*0054*/ 	.byte	0x00, 0xf4, 0x21, 0x00


	//----- nvinfo : EIATTR_KPARAM_INFO
	.align		4
.L_24:
        /*0058*/ 	.byte	0x04, 0x17
        /*005a*/ 	.short	(.L_26 - .L_25)
.L_25:
        /*005c*/ 	.word	0x00000000
        /*0060*/ 	.short	0x0003
        /*0062*/ 	.short	0x0018
        /*0064*/ 	.byte	0x00, 0xf4, 0x21, 0x00


	//----- nvinfo : EIATTR_KPARAM_INFO
	.align		4
.L_26:
        /*0068*/ 	.byte	0x04, 0x17
        /*006a*/ 	.short	(.L_28 - .L_27)
.L_27:
        /*006c*/ 	.word	0x00000000
        /*0070*/ 	.short	0x0002
        /*0072*/ 	.short	0x0010
        /*0074*/ 	.byte	0x00, 0xf4, 0x21, 0x00


	//----- nvinfo : EIATTR_KPARAM_INFO
	.align		4
.L_28:
        /*0078*/ 	.byte	0x04, 0x17
        /*007a*/ 	.short	(.L_30 - .L_29)
.L_29:
        /*007c*/ 	.word	0x00000000
        /*0080*/ 	.short	0x0001
        /*0082*/ 	.short	0x0008
        /*0084*/ 	.byte	0x00, 0xf4, 0x21, 0x00


	//----- nvinfo : EIATTR_KPARAM_INFO
	.align		4
.L_30:
        /*0088*/ 	.byte	0x04, 0x17
        /*008a*/ 	.short	(.L_32 - .L_31)
.L_31:
        /*008c*/ 	.word	0x00000000
        /*0090*/ 	.short	0x0000
        /*0092*/ 	.short	0x0000
        /*0094*/ 	.byte	0x00, 0xf4, 0x21, 0x00


	//----- nvinfo : EIATTR_SPARSE_MMA_MASK
	.align		4
.L_32:
        /*0098*/ 	.byte	0x03, 0x50
        /*009a*/ 	.short	0x0000


	//----- nvinfo : EIATTR_MAXREG_COUNT
	.align		4
        /*009c*/ 	.byte	0x03, 0x1b
        /*009e*/ 	.short	0x00ff


	//----- nvinfo : EIATTR_EXTERNS
	.align		4
        /*00a0*/ 	.byte	0x04, 0x0f
        /*00a2*/ 	.short	(.L_34 - .L_33)


	//   ....[0]....
	.align		4
.L_33:
        /*00a4*/ 	.word	index@(__assertfail)


	//----- nvinfo : EIATTR_SYSCALL_OFFSETS
	.align		4
.L_34:
        /*00a8*/ 	.byte	0x04, 0x46
        /*00aa*/ 	.short	(.L_36 - .L_35)


	//   ....[0]....
.L_35:
        /*00ac*/ 	.word	0x000003c0


	//----- nvinfo : EIATTR_EXIT_INSTR_OFFSETS
	.align		4
.L_36:
        /*00b0*/ 	.byte	0x04, 0x1c
        /*00b2*/ 	.short	(.L_38 - .L_37)


	//   ....[0]....
.L_37:
        /*00b4*/ 	.word	0x00000550


	//----- nvinfo : EIATTR_REQNTID
	.align		4
.L_38:
        /*00b8*/ 	.byte	0x04, 0x10
        /*00ba*/ 	.short	(.L_40 - .L_39)
.L_39:
        /*00bc*/ 	.word	0x00000080
        /*00c0*/ 	.word	0x00000001
        /*00c4*/ 	.word	0x00000001


	//----- nvinfo : EIATTR_CRS_STACK_SIZE
	.align		4
.L_40:
        /*00c8*/ 	.byte	0x04, 0x1e
        /*00ca*/ 	.short	(.L_42 - .L_41)
.L_41:
        /*00cc*/ 	.word	0x00000000


	//----- nvinfo : EIATTR_CBANK_PARAM_SIZE
	.align		4
.L_42:
        /*00d0*/ 	.byte	0x03, 0x19
        /*00d2*/ 	.short	0x0044


	//----- nvinfo : EIATTR_PARAM_CBANK
	.align		4
        /*00d4*/ 	.byte	0x04, 0x0a
        /*00d6*/ 	.short	(.L_44 - .L_43)
	.align		4
.L_43:
        /*00d8*/ 	.word	index@(.nv.constant0.triton_poi_fused_convolution_max_unpool2d_12)
        /*00dc*/ 	.short	0x0210
        /*00de*/ 	.short	0x0044


	//----- nvinfo : EIATTR_SW_WAR
	.align		4
.L_44:
        /*00e0*/ 	.byte	0x04, 0x36
        /*00e2*/ 	.short	(.L_46 - .L_45)
.L_45:
        /*00e4*/ 	.word	0x00000008
.L_46:


//--------------------- .nv.callgraph             --------------------------
	.section	.nv.callgraph,"",@"SHT_CUDA_CALLGRAPH"
	.align	4
	.sectionentsize	8
	.align		4
        /*0000*/ 	.word	0x00000000
	.align		4
        /*0004*/ 	.word	0xffffffff
	.align		4
        /*0008*/ 	.word	index@(triton_poi_fused_convolution_max_unpool2d_12)
	.align		4
        /*000c*/ 	.word	index@(__assertfail)
	.align		4
        /*0010*/ 	.word	0x00000000
	.align		4
        /*0014*/ 	.word	0xfffffffe
	.align		4
        /*0018*/ 	.word	0x00000000
	.align		4
        /*001c*/ 	.word	0xfffffffd
	.align		4
        /*0020*/ 	.word	0x00000000
	.align		4
        /*0024*/ 	.word	0xfffffffc


//--------------------- .nv.constant4             --------------------------
	.section	.nv.constant4,"a",@progbits
	.align	8
	.align		8
.nv.constant4:
        /*0000*/ 	.dword	__assertfail
	.align		8
        /*0008*/ 	.dword	assertFunc_0
	.align		8
        /*0010*/ 	.dword	assertFile_0
	.align		8
        /*0018*/ 	.dword	assertMessage_0
	.align		8
        /*0020*/ 	.dword	_$_str
	.align		8
        /*0028*/ 	.dword	_$_str_$_2


//--------------------- .text.triton_poi_fused_convolution_max_unpool2d_12 --------------------------
	.section	.text.triton_poi_fused_convolution_max_unpool2d_12,"ax",@progbits
	.sectionflags	@"SHF_BARRIERS=1"
	.align	128
        .global         triton_poi_fused_convolution_max_unpool2d_12
        .type           triton_poi_fused_convolution_max_unpool2d_12,@function
        .size           triton_poi_fused_convolution_max_unpool2d_12,(.L_x_2 - triton_poi_fused_convolution_max_unpool2d_12)
        .other          triton_poi_fused_convolution_max_unpool2d_12,@"STO_CUDA_ENTRY STV_DEFAULT"
triton_poi_fused_convolution_max_unpool2d_12:
.text.triton_poi_fused_convolution_max_unpool2d_12:
[----:B------:R-:W0:Y:S01]  /*0000*/  LDC R1, c[0x0][0x28] ;  /* 0x00000a00ff017b82 */ /* 0x000e220000000800 */
[----:B------:R-:W1:Y:S07]  /*0010*/  S2R R5, SR_TID.X ;  /* 0x0000000000057919 */ /* 0x000e6e0000002100 */
[----:B------:R-:W2:Y:S01]  /*0020*/  LDC.64 R2, c[0x0][0x220] ;  /* 0x00008800ff027b82 */ /* 0x000ea20000000a00 */
[----:B------:R-:W-:Y:S01]  /*0030*/  ULDC.64 UR4, c[0x0][0x208] ;  /* 0x0000820000047ab9 */ /* 0x000fe20000000a00 */
[----:B------:R-:W3:Y:S06]  /*0040*/  S2R R0, SR_CTAID.X ;  /* 0x0000000000007919 */ /* 0x000eec0000002500 */
[----:B------:R-:W4:Y:S08]  /*0050*/  LDC.64 R16, c[0x0][0x218] ;  /* 0x00008600ff107b82 */ /* 0x000f300000000a00 */
[----:B------:R-:W5:Y:S08]  /*0060*/  LDC.64 R12, c[0x0][0x228] ;  /* 0x00008a00ff0c7b82 */ /* 0x000f700000000a00 */
[----:B------:R-:W4:Y:S01]  /*0070*/  LDC.64 R8, c[0x0][0x230] ;  /* 0x00008c00ff087b82 */ /* 0x000f220000000a00 */
[----:B-1----:R-:W-:-:S07]  /*0080*/  LOP3.LUT R5, R5, 0x7f, RZ, 0xc0, !PT ;  /* 0x0000007f05057812 */ /* 0x002fce00078ec0ff */
[----:B------:R-:W1:Y:S01]  /*0090*/  LDC.64 R10, c[0x0][0x238] ;  /* 0x00008e00ff0a7b82 */ /* 0x000e620000000a00 */
[----:B---3--:R-:W-:Y:S01]  /*00a0*/  IMAD R5, R0, 0x80, R5 ;  /* 0x0000008000057824 */ /* 0x008fe200078e0205 */
[----:B------:R-:W-:-:S03]  /*00b0*/  SHF.R.S32.HI R0, RZ, 0x18, R0 ;  /* 0x00000018ff007819 */ /* 0x000fc60000011400 */
[----:B--2---:R-:W-:Y:S01]  /*00c0*/  IMAD.WIDE R2, R5, 0x8, R2 ;  /* 0x0000000805027825 */ /* 0x004fe200078e0202 */
[----:B------:R-:W-:Y:S02]  /*00d0*/  SGXT R0, R0, 0x1 ;  /* 0x000000010000781a */ /* 0x000fe40000000200 */
[----:B------:R-:W2:Y:S03]  /*00e0*/  LDC.64 R6, c[0x0][0x240] ;  /* 0x00009000ff067b82 */ /* 0x000ea60000000a00 */
[----:B------:R-:W3:Y:S01]  /*00f0*/  LDG.E.64 R2, desc[UR4][R2.64] ;  /* 0x0000000402027981 */ /* 0x000ee2000c1e1b00 */
[----:B------:R-:W-:-:S04]  /*0100*/  LEA.HI R0, R0, R5, RZ, 0x4 ;  /* 0x0000000500007211 */ /* 0x000fc800078f20ff */
[----:B------:R-:W2:Y:S01]  /*0110*/  LDC.64 R14, c[0x0][0x210] ;  /* 0x00008400ff0e7b82 */ /* 0x000ea20000000a00 */
[--C-:B------:R-:W-:Y:S02]  /*0120*/  SHF.R.S32.HI R4, RZ, 0x4, R0.reuse ;  /* 0x00000004ff047819 */ /* 0x100fe40000011400 */
[----:B------:R-:W-:-:S04]  /*0130*/  SHF.R.S32.HI R19, RZ, 0x1f, R0 ;  /* 0x0000001fff137819 */ /* 0x000fc80000011400 */
[----:B------:R-:W-:-:S04]  /*0140*/  LEA.HI R19, R19, R4, RZ, 0x9 ;  /* 0x0000000413137211 */ /* 0x000fc800078f48ff */
[----:B------:R-:W-:-:S05]  /*0150*/  LOP3.LUT R19, R19, 0xfffffe00, RZ, 0xc0, !PT ;  /* 0xfffffe0013137812 */ /* 0x000fca00078ec0ff */
[----:B------:R-:W-:-:S04]  /*0160*/  IMAD.IADD R19, R4, 0x1, -R19 ;  /* 0x0000000104137824 */ /* 0x000fc800078e0a13 */
[----:B----4-:R-:W-:-:S04]  /*0170*/  IMAD.WIDE R20, R19, 0x4, R16 ;  /* 0x0000000413147825 */ /* 0x010fc800078e0210 */
[C---:B0----5:R-:W-:Y:S01]  /*0180*/  IMAD.WIDE R12, R19.reuse, 0x4, R12 ;  /* 0x00000004130c7825 */ /* 0x061fe200078e020c */
[----:B------:R0:W5:Y:S03]  /*0190*/  LDG.E.EL R0, desc[UR4][R20.64] ;  /* 0x0000000414007981 */ /* 0x000166000c2e1900 */
[C---:B------:R-:W-:Y:S02]  /*01a0*/  IMAD.WIDE R24, R19.reuse, 0x4, R8 ;  /* 0x0000000413187825 */ /* 0x040fe400078e0208 */
[----:B------:R0:W5:Y:S02]  /*01b0*/  LDG.E.EL R9, desc[UR4][R12.64] ;  /* 0x000000040c097981 */ /* 0x000164000c2e1900 */
[C---:B-1----:R-:W-:Y:S02]  /*01c0*/  IMAD.WIDE R10, R19.reuse, 0x4, R10 ;  /* 0x00000004130a7825 */ /* 0x042fe400078e020a */
[----:B------:R0:W5:Y:S02]  /*01d0*/  LDG.E.EL R16, desc[UR4][R24.64] ;  /* 0x0000000418107981 */ /* 0x000164000c2e1900 */
[----:B--2---:R-:W-:-:S02]  /*01e0*/  IMAD.WIDE R6, R19, 0x4, R6 ;  /* 0x0000000413067825 */ /* 0x004fc400078e0206 */
[----:B------:R0:W5:Y:S02]  /*01f0*/  LDG.E.EL R17, desc[UR4][R10.64] ;  /* 0x000000040a117981 */ /* 0x000164000c2e1900 */
[----:B------:R-:W-:Y:S02]  /*0200*/  IMAD.WIDE R14, R5, 0x4, R14 ;  /* 0x00000004050e7825 */ /* 0x000fe400078e020e */
[----:B------:R0:W5:Y:S04]  /*0210*/  LDG.E.EL R18, desc[UR4][R6.64] ;  /* 0x0000000406127981 */ /* 0x000168000c2e1900 */
[----:B------:R0:W5:Y:S01]  /*0220*/  LDG.E R19, desc[UR4][R14.64] ;  /* 0x000000040e137981 */ /* 0x000162000c1e1900 */
[----:B------:R-:W-:-:S05]  /*0230*/  IMAD.SHL.U32 R5, R4, 0x40, RZ ;  /* 0x0000004004057824 */ /* 0x000fca00078e00ff */
[----:B---3--:R-:W-:-:S04]  /*0240*/  IADD3 R2, P0, R2, R5, RZ ;  /* 0x0000000502027210 */ /* 0x008fc80007f1e0ff */
[----:B------:R-:W-:-:S04]  /*0250*/  LEA.HI.X.SX32 R3, R5, R3, 0x1, P0 ;  /* 0x0000000305037211 */ /* 0x000fc800000f0eff */
[----:B------:R-:W-:-:S04]  /*0260*/  SHF.R.U32.HI R23, RZ, 0xe, R3 ;  /* 0x0000000eff177819 */ /* 0x000fc80000011603 */
[----:B------:R-:W-:-:S04]  /*0270*/  LOP3.LUT R23, R23, 0x20000, RZ, 0xc0, !PT ;  /* 0x0002000017177812 */ /* 0x000fc800078ec0ff */
[----:B------:R-:W-:-:S04]  /*0280*/  IADD3 R23, P0, R23, R2, RZ ;  /* 0x0000000217177210 */ /* 0x000fc80007f1e0ff */
[----:B------:R-:W-:Y:S02]  /*0290*/  IADD3.X R22, RZ, R3, RZ, P0, !PT ;  /* 0x00000003ff167210 */ /* 0x000fe400007fe4ff */
[----:B------:R-:W-:-:S04]  /*02a0*/  ISETP.GE.U32.AND P0, PT, R23, 0x20000, PT ;  /* 0x000200001700780c */ /* 0x000fc80003f06070 */
[----:B------:R-:W-:-:S13]  /*02b0*/  ISETP.GE.U32.AND.EX P0, PT, R22, RZ, PT, P0 ;  /* 0x000000ff1600720c */ /* 0x000fda0003f06100 */
[----:B0-----:R-:W-:Y:S05]  /*02c0*/  @!P0 BRA `(.L_x_0) ;  /* 0x0000000000408947 */ /* 0x001fea0003800000 */
[----:B------:R-:W-:Y:S01]  /*02d0*/  MOV R2, 0x0 ;  /* 0x0000000000027802 */ /* 0x000fe20000000f00 */
[----:B------:R-:W-:Y:S01]  /*02e0*/  ULDC.64 UR6, c[0x4][0x18] ;  /* 0x0100060000067ab9 */ /* 0x000fe20000000a00 */
[----:B------:R-:W-:Y:S01]  /*02f0*/  ULDC.64 UR8, c[0x4][0x8] ;  /* 0x0100020000087ab9 */ /* 0x000fe20000000a00 */
[----:B------:R-:W-:Y:S01]  /*0300*/  IMAD.U32 R4, RZ, RZ, UR6 ;  /* 0x00000006ff047e24 */ /* 0x000fe2000f8e00ff */
[----:B------:R-:W-:Y:S01]  /*0310*/  HFMA2.MMA R13, -RZ, RZ, 0, 0 ;  /* 0x00000000ff0d7435 */ /* 0x000fe200000001ff */
[----:B------:R-:W-:Y:S01]  /*0320*/  IMAD.U32 R5, RZ, RZ, UR7 ;  /* 0x00000007ff057e24 */ /* 0x000fe2000f8e00ff */
[----:B------:R-:W0:Y:S01]  /*0330*/  LDC.64 R2, c[0x4][R2] ;  /* 0x0100000002027b82 */ /* 0x000e220000000a00 */
[----:B------:R-:W-:Y:S01]  /*0340*/  ULDC.64 UR6, c[0x4][0x10] ;  /* 0x0100040000067ab9 */ /* 0x000fe20000000a00 */
[----:B------:R-:W-:Y:S01]  /*0350*/  IMAD.U32 R10, RZ, RZ, UR8 ;  /* 0x00000008ff0a7e24 */ /* 0x000fe2000f8e00ff */
[----:B------:R-:W-:Y:S01]  /*0360*/  MOV R6, UR6 ;  /* 0x0000000600067c02 */ /* 0x000fe20008000f00 */
[----:B------:R-:W-:Y:S01]  /*0370*/  IMAD.U32 R7, RZ, RZ, UR7 ;  /* 0x00000007ff077e24 */ /* 0x000fe2000f8e00ff */
[----:B------:R-:W-:Y:S01]  /*0380*/  MOV R11, UR9 ;  /* 0x00000009000b7c02 */ /* 0x000fe20008000f00 */
[----:B------:R-:W-:-:S02]  /*0390*/  IMAD.MOV.U32 R8, RZ, RZ, 0x28 ;  /* 0x00000028ff087424 */ /* 0x000fc400078e00ff */
[----:B------:R-:W-:-:S07]  /*03a0*/  IMAD.MOV.U32 R12, RZ, RZ, 0x1 ;  /* 0x00000001ff0c7424 */ /* 0x000fce00078e00ff */
[----:B------:R-:W-:-:S07]  /*03b0*/  LEPC R20, `(.L_x_0) ;  /* 0x000000001014794e */ /* 0x000fce0000000000 */
[----:B0----5:R-:W-:Y:S05]  /*03c0*/  CALL.ABS.NOINC R2 ;  /* 0x0000000002007343 */ /* 0x021fea0003c00000 */
.L_x_0:
[----:B-----5:R-:W-:Y:S01]  /*03d0*/  FADD R16, R16, 9.9999997473787516356e-06 ;  /* 0x3727c5ac10107421 */ /* 0x020fe20000000000 */
[----:B------:R-:W-:Y:S02]  /*03e0*/  IMAD.MOV.U32 R3, RZ, RZ, 0x3e800000 ;  /* 0x3e800000ff037424 */ /* 0x000fe400078e00ff */
[----:B------:R-:W-:Y:S01]  /*03f0*/  FADD R0, R19, R0 ;  /* 0x0000000013007221 */ /* 0x000fe20000000000 */
[----:B------:R-:W-:Y:S05]  /*0400*/  WARPSYNC.ALL ;  /* 0x0000000000007948 */ /* 0x000fea0003800000 */
[----:B------:R-:W-:Y:S01]  /*0410*/  BAR.SYNC.DEFER_BLOCKING 0x0 ;  /* 0x0000000000007b1d */ /* 0x000fe20000010000 */
[----:B------:R-:W-:-:S05]  /*0420*/  FADD R9, -R9, R0 ;  /* 0x0000000009097221 */ /* 0x000fca0000000100 */
[----:B------:R-:W0:Y:S01]  /*0430*/  MUFU.SQRT R2, R16 ;  /* 0x0000001000027308 */ /* 0x000e220000002000 */
[----:B------:R-:W-:Y:S01]  /*0440*/  ULDC.64 UR6, c[0x0][0x248] ;  /* 0x0000920000067ab9 */ /* 0x000fe20000000a00 */
[C---:B0-----:R-:W-:Y:S02]  /*0450*/  FSETP.GT.AND P0, PT, R2.reuse, 8.50705917302346158658e+37, PT ;  /* 0x7e8000000200780b */ /* 0x041fe40003f04000 */
[----:B------:R-:W-:Y:S01]  /*0460*/  FSETP.GEU.AND P1, PT, R2, 1.175494350822287508e-38, PT ;  /* 0x008000000200780b */ /* 0x000fe20003f2e000 */
[----:B------:R-:W-:Y:S01]  /*0470*/  STG.E desc[UR4][R14.64], R0 ;  /* 0x000000000e007986 */ /* 0x000fe2000c101904 */
[----:B------:R-:W-:-:S09]  /*0480*/  FSEL R3, R3, 1, P0 ;  /* 0x3f80000003037808 */ /* 0x000fd20000000000 */
[----:B------:R-:W-:Y:S02]  /*0490*/  @P0 FMUL R2, R2, 0.25 ;  /* 0x3e80000002020820 */ /* 0x000fe40000400000 */
[----:B------:R-:W-:Y:S02]  /*04a0*/  @!P1 FMUL R3, R3, 16777216 ;  /* 0x4b80000003039820 */ /* 0x000fe40000400000 */
[----:B------:R-:W-:-:S06]  /*04b0*/  @!P1 FMUL R2, R2, 16777216 ;  /* 0x4b80000002029820 */ /* 0x000fcc0000400000 */
[----:B------:R-:W0:Y:S02]  /*04c0*/  MUFU.RCP R2, R2 ;  /* 0x0000000200027308 */ /* 0x000e240000001000 */
[----:B0-----:R-:W-:Y:S01]  /*04d0*/  FMUL R4, R2, R3 ;  /* 0x0000000302047220 */ /* 0x001fe20000400000 */
[----:B------:R-:W-:-:S03]  /*04e0*/  LEA R2, P1, R23, UR6, 0x2 ;  /* 0x0000000617027c11 */ /* 0x000fc6000f8210ff */
[----:B------:R-:W-:Y:S01]  /*04f0*/  FMUL R4, R9, R4 ;  /* 0x0000000409047220 */ /* 0x000fe20000400000 */
[----:B------:R-:W-:-:S03]  /*0500*/  LEA.HI.X R3, R23, UR7, R22, 0x2, P1 ;  /* 0x0000000717037c11 */ /* 0x000fc600088f1416 */
[----:B------:R-:W-:-:S05]  /*0510*/  FFMA R4, R17, R4, R18 ;  /* 0x0000000411047223 */ /* 0x000fca0000000012 */
[----:B------:R-:W-:-:S04]  /*0520*/  FSETP.GEU.AND P0, PT, R4, RZ, PT ;  /* 0x000000ff0400720b */ /* 0x000fc80003f0e000 */
[----:B------:R-:W-:-:S05]  /*0530*/  FSEL R5, R4, RZ, P0 ;  /* 0x000000ff04057208 */ /* 0x000fca0000000000 */
[----:B------:R-:W-:Y:S01]  /*0540*/  STG.E desc[UR4][R2.64], R5 ;  /* 0x0000000502007986 */ /* 0x000fe2000c101904 */
[----:B------:R-:W-:Y:S05]  /*0550*/  EXIT ;  /* 0x000000000000794d */ /* 0x000fea0003800000 */
.L_x_1:
[----:B------:R-:W-:-:S00]  /*0560*/  BRA `(.L_x_1) ;  /* 0xfffffffc00fc7947 */ /* 0x000fc0000383ffff */
[----:B------:R-:W-:-:S00]  /*0570*/  NOP ;  /* 0x0000000000007918 */ /* 0x000fc00000000000 */
        /* <DEDUP_REMOVED lines=8> */
.L_x_2:


//--------------------- .nv.global.init           --------------------------
	.section	.nv.global.init,"aw",@progbits
.nv.global.init:
	.type		assertFunc_0,@object
	.size		assertFunc_0,(_$_str - assertFunc_0)
assertFunc_0:
        /*0000*/ 	.byte	0x75, 0x6e, 0x6b, 0x6e, 0x6f, 0x77, 0x6e, 0x00
	.type		_$_str,@object
	.size		_$_str,(_$_str_$_2 - _$_str)
_$_str:
        /*0008*/ 	.byte	0x5f, 0x5f, 0x43, 0x55, 0x44, 0x41, 0x5f, 0x46, 0x54, 0x5a, 0x00
	.type		_$_str_$_2,@object
	.size		_$_str_$_2,(assertMessage_0 - _$_str_$_2)
_$_str_$_2:
        /*0013*/ 	.byte	0x5f, 0x5f, 0x43, 0x55, 0x44, 0x41, 0x5f, 0x50, 0x52, 0x45, 0x43, 0x5f, 0x53, 0x51, 0x52, 0x54
        /*0023*/ 	.byte	0x00
	.type		assertMessage_0,@object
	.size		assertMessage_0,(assertFile_0 - assertMessage_0)
assertMessage_0:
        /*0024*/ 	.byte	0x69, 0x6e, 0x64, 0x65, 0x78, 0x20, 0x6f, 0x75, 0x74, 0x20, 0x6f, 0x66, 0x20, 0x62, 0x6f, 0x75
        /*0034*/ 	.byte	0x6e, 0x64, 0x73, 0x3a, 0x20, 0x30, 0x20, 0x3c, 0x3d, 0x20, 0x74, 0x6d, 0x70, 0x39, 0x20, 0x3c
        /*0044*/ 	.byte	0x20, 0x31, 0x33, 0x31, 0x30, 0x37, 0x32, 0x00
	.type		assertFile_0,@object
	.size		assertFile_0,(.L_1 - assertFile_0)
assertFile_0:
        /*004c*/ 	.byte	0x69, 0x6e, 0x64, 0x75, 0x63, 0x74, 0x6f, 0x72, 0x5f, 0x63, 0x61, 0x63, 0x68, 0x65, 0x2f, 0x6f
        /*005c*/ 	.byte	0x79, 0x2f, 0x63, 0x6f, 0x79, 0x33, 0x64, 0x6a, 0x68, 0x33, 0x71, 0x72, 0x63, 0x72, 0x78, 0x68
        /*006c*/ 	.byte	0x73, 0x36, 0x64, 0x61, 0x7a, 0x71, 0x33, 0x63, 0x7a, 0x74, 0x68, 0x6d, 0x61, 0x63, 0x65, 0x63
        /*007c*/ 	.byte	0x65, 0x36, 0x74, 0x33, 0x6e, 0x7a, 0x77, 0x7a, 0x62, 0x7a, 0x78, 0x33, 0x6e, 0x33, 0x77, 0x62
        /*008c*/ 	.byte	0x32, 0x32, 0x35, 0x76, 0x61, 0x71, 0x2e, 0x70, 0x79, 0x00
.L_1:


//--------------------- .nv.constant0.triton_poi_fused_convolution_max_unpool2d_12 --------------------------
	.section	.nv.constant0.triton_poi_fused_convolution_max_unpool2d_12,"a",@progbits
	.sectionflags	@""
	.align	4
.nv.constant0.triton_poi_fused_convolution_max_unpool2d_12:
	.zero		596


//--------------------- SYMBOLS --------------------------

	.type		__assertfail,@function
